//
// Generated by NVIDIA NVVM Compiler
//
// Compiler Build ID: CL-36424714
// Cuda compilation tools, release 13.0, V13.0.88
// Based on NVVM 20.0.0
//

.version 9.0
.target sm_100
.address_size 64

	// .globl	_Z12simpleKernelPiS_i

.visible .entry _Z12simpleKernelPiS_i(
	.param .u64 .ptr .align 1 _Z12simpleKernelPiS_i_param_0,
	.param .u64 .ptr .align 1 _Z12simpleKernelPiS_i_param_1,
	.param .u32 _Z12simpleKernelPiS_i_param_2
)
{
	.reg .b32 	%r<8>;
	.reg .b64 	%rd<8>;

	ld.param.u64 	%rd1, [_Z12simpleKernelPiS_i_param_0];
	ld.param.u64 	%rd2, [_Z12simpleKernelPiS_i_param_1];
	ld.param.u32 	%r1, [_Z12simpleKernelPiS_i_param_2];
	cvta.to.global.u64 	%rd3, %rd1;
	cvta.to.global.u64 	%rd4, %rd2;
	mov.u32 	%r2, %ctaid.x;
	mov.u32 	%r3, %ntid.x;
	mov.u32 	%r4, %tid.x;
	mad.lo.s32 	%r5, %r2, %r3, %r4;
	mul.wide.s32 	%rd5, %r5, 4;
	add.s64 	%rd6, %rd4, %rd5;
	ld.global.u32 	%r6, [%rd6];
	div.s32 	%r7, %r6, %r1;
	add.s64 	%rd7, %rd3, %rd5;
	st.global.u32 	[%rd7], %r7;
	ret;

}


// ===== COMPILED SASS (sm_100) =====

	.target	sm_100

	.elftype	@"ET_EXEC"


//--------------------- .note.nv.tkinfo           --------------------------
	.section	.note.nv.tkinfo,"",@"SHT_NOTE"
	.sectionflags	@"SHF_NOTE_NV_TKINFO"
	.tkinfo
        /*0018*/ 	.word	0x00000002
        /*0030*/ 	.string	""
        /*0030*/ 	.string	"ptxas"
        /*0030*/ 	.string	"Cuda compilation tools, release 13.0, V13.0.88"
        /*0030*/ 	.string	"Build cuda_13.0.r13.0/compiler.36424714_0"
        /*0030*/ 	.string	"-arch sm_100 -m 64 "



//--------------------- .note.nv.cuinfo           --------------------------
	.section	.note.nv.cuinfo,"",@"SHT_NOTE"
	.sectionflags	@"SHF_NOTE_NV_CUINFO"
        /*0018*/ 	.short	0x0002
        /*001a*/ 	.short	0x0064
        /*001c*/ 	.short	0x0082
	.zero		2


//--------------------- .nv.info                  --------------------------
	.section	.nv.info,"",@"SHT_CUDA_INFO"
	.align	4


	//----- nvinfo : EIATTR_REGCOUNT
	.align		4
        /*0000*/ 	.byte	0x04, 0x2f
        /*0002*/ 	.short	(.L_1 - .L_0)
	.align		4
.L_0:
        /*0004*/ 	.word	index@(_Z12simpleKernelPiS_i)
        /*0008*/ 	.word	0x00000010


	//----- nvinfo : EIATTR_FRAME_SIZE
	.align		4
.L_1:
        /*000c*/ 	.byte	0x04, 0x11
        /*000e*/ 	.short	(.L_3 - .L_2)
	.align		4
.L_2:
        /*0010*/ 	.word	index@(_Z12simpleKernelPiS_i)
        /*0014*/ 	.word	0x00000000


	//----- nvinfo : EIATTR_MIN_STACK_SIZE
	.align		4
.L_3:
        /*0018*/ 	.byte	0x04, 0x12
        /*001a*/ 	.short	(.L_5 - .L_4)
	.align		4
.L_4:
        /*001c*/ 	.word	index@(_Z12simpleKernelPiS_i)
        /*0020*/ 	.word	0x00000000
.L_5:


//--------------------- .nv.compat                --------------------------
	.section	.nv.compat,"",@"SHT_CUDA_COMPAT_INFO"
	.align	4
        /*0000*/ 	.byte	0x02, 0x09, 0x00, 0x00, 0x02, 0x02, 0x01, 0x00, 0x02, 0x05, 0x05, 0x00, 0x03, 0x07, 0x01, 0x01
        /*0010*/ 	.byte	0x02, 0x03, 0x00, 0x00, 0x02, 0x06, 0x01, 0x00, 0x04, 0x0b, 0x08, 0x00, 0x09, 0x00, 0x00, 0x00
        /*0020*/ 	.byte	0x00, 0x00, 0x00, 0x00


//--------------------- .nv.info._Z12simpleKernelPiS_i --------------------------
	.section	.nv.info._Z12simpleKernelPiS_i,"",@"SHT_CUDA_INFO"
	.sectionflags	@""
	.align	4


	//----- nvinfo : EIATTR_CUDA_API_VERSION
	.align		4
        /*0000*/ 	.byte	0x04, 0x37
        /*0002*/ 	.short	(.L_7 - .L_6)
.L_6:
        /*0004*/ 	.word	0x00000082


	//----- nvinfo : EIATTR_KPARAM_INFO
	.align		4
.L_7:
        /*0008*/ 	.byte	0x04, 0x17
        /*000a*/ 	.short	(.L_9 - .L_8)
.L_8:
        /*000c*/ 	.word	0x00000000
        /*0010*/ 	.short	0x0002
        /*0012*/ 	.short	0x0010
        /*0014*/ 	.byte	0x00, 0xf0, 0x11, 0x00


	//----- nvinfo : EIATTR_KPARAM_INFO
	.align		4
.L_9:
        /*0018*/ 	.byte	0x04, 0x17
        /*001a*/ 	.short	(.L_11 - .L_10)
.L_10:
        /*001c*/ 	.word	0x00000000
        /*0020*/ 	.short	0x0001
        /*0022*/ 	.short	0x0008
        /*0024*/ 	.byte	0x00, 0xf5, 0x21, 0x00


	//----- nvinfo : EIATTR_KPARAM_INFO
	.align		4
.L_11:
        /*0028*/ 	.byte	0x04, 0x17
        /*002a*/ 	.short	(.L_13 - .L_12)
.L_12:
        /*002c*/ 	.word	0x00000000
        /*0030*/ 	.short	0x0000
        /*0032*/ 	.short	0x0000
        /*0034*/ 	.byte	0x00, 0xf5, 0x21, 0x00


	//----- nvinfo : EIATTR_SPARSE_MMA_MASK
	.align		4
.L_13:
        /*0038*/ 	.byte	0x03, 0x50
        /*003a*/ 	.short	0x0000


	//----- nvinfo : EIATTR_MAXREG_COUNT
	.align		4
        /*003c*/ 	.byte	0x03, 0x1b
        /*003e*/ 	.short	0x00ff


	//----- nvinfo : EIATTR_MERCURY_ISA_VERSION
	.align		4
        /*0040*/ 	.byte	0x03, 0x5f
        /*0042*/ 	.short	0x0101


	//----- nvinfo : EIATTR_VRC_CTA_INIT_COUNT
	.align		4
        /*0044*/ 	.byte	0x02, 0x4a
	.zero		1
	.zero		1


	//----- nvinfo : EIATTR_EXIT_INSTR_OFFSETS
	.align		4
        /*0048*/ 	.byte	0x04, 0x1c
        /*004a*/ 	.short	(.L_15 - .L_14)


	//   ....[0]....
.L_14:
        /*004c*/ 	.word	0x00000240


	//----- nvinfo : EIATTR_CBANK_PARAM_SIZE
	.align		4
.L_15:
        /*0050*/ 	.byte	0x03, 0x19
        /*0052*/ 	.short	0x0014


	//----- nvinfo : EIATTR_PARAM_CBANK
	.align		4
        /*0054*/ 	.byte	0x04, 0x0a
        /*0056*/ 	.short	(.L_17 - .L_16)
	.align		4
.L_16:
        /*0058*/ 	.word	index@(.nv.constant0._Z12simpleKernelPiS_i)
        /*005c*/ 	.short	0x0380
        /*005e*/ 	.short	0x0014


	//----- nvinfo : EIATTR_SW_WAR
	.align		4
.L_17:
        /*0060*/ 	.byte	0x04, 0x36
        /*0062*/ 	.short	(.L_19 - .L_18)
.L_18:
        /*0064*/ 	.word	0x00000008
.L_19:


//--------------------- .nv.callgraph             --------------------------
	.section	.nv.callgraph,"",@"SHT_CUDA_CALLGRAPH"
	.align	4
	.sectionentsize	8
	.align		4
        /*0000*/ 	.word	0x00000000
	.align		4
        /*0004*/ 	.word	0xffffffff
	.align		4
        /*0008*/ 	.word	0x00000000
	.align		4
        /*000c*/ 	.word	0xfffffffe
	.align		4
        /*0010*/ 	.word	0x00000000
	.align		4
        /*0014*/ 	.word	0xfffffffd
	.align		4
        /*0018*/ 	.word	0x00000000
	.align		4
        /*001c*/ 	.word	0xfffffffc


//--------------------- .text._Z12simpleKernelPiS_i --------------------------
	.section	.text._Z12simpleKernelPiS_i,"ax",@progbits
	.align	128
        .global         _Z12simpleKernelPiS_i
        .type           _Z12simpleKernelPiS_i,@function
        .size           _Z12simpleKernelPiS_i,(.L_x_1 - _Z12simpleKernelPiS_i)
        .other          _Z12simpleKernelPiS_i,@"STO_CUDA_ENTRY STV_DEFAULT"
_Z12simpleKernelPiS_i:
.text._Z12simpleKernelPiS_i:
[----:B------:R-:W-:Y:S01]  /*0000*/  LDC R1, c[0x0][0x37c] ;  /* 0x0000df00ff017b82 */ /* 0x000fe20000000800 */
[----:B------:R-:W0:Y:S07]  /*0010*/  S2R R0, SR_TID.X ;  /* 0x0000000000007919 */ /* 0x000e2e0000002100 */
[----:B------:R-:W0:Y:S01]  /*0020*/  S2UR UR6, SR_CTAID.X ;  /* 0x00000000000679c3 */ /* 0x000e220000002500 */
[----:B------:R-:W1:Y:S07]  /*0030*/  LDCU.64 UR4, c[0x0][0x358] ;  /* 0x00006b00ff0477ac */ /* 0x000e6e0008000a00 */
[----:B------:R-:W0:Y:S08]  /*0040*/  LDC R7, c[0x0][0x360] ;  /* 0x0000d800ff077b82 */ /* 0x000e300000000800 */
[----:B------:R-:W2:Y:S08]  /*0050*/  LDC.64 R2, c[0x0][0x388] ;  /* 0x0000e200ff027b82 */ /* 0x000eb00000000a00 */
[----:B------:R-:W3:Y:S01]  /*0060*/  LDC R11, c[0x0][0x390] ;  /* 0x0000e400ff0b7b82 */ /* 0x000ee20000000800 */
[----:B0-----:R-:W-:-:S04]  /*0070*/  IMAD R7, R7, UR6, R0 ;  /* 0x0000000607077c24 */ /* 0x001fc8000f8e0200 */
[----:B--2---:R-:W-:-:S05]  /*0080*/  IMAD.WIDE R2, R7, 0x4, R2 ;  /* 0x0000000407027825 */ /* 0x004fca00078e0202 */
[----:B-1----:R-:W2:Y:S01]  /*0090*/  LDG.E R0, desc[UR4][R2.64] ;  /* 0x0000000402007981 */ /* 0x002ea2000c1e1900 */
[----:B---3--:R-:W-:-:S04]  /*00a0*/  IABS R9, R11 ;  /* 0x0000000b00097213 */ /* 0x008fc80000000000 */
[----:B------:R-:W0:Y:S08]  /*00b0*/  I2F.RP R6, R9 ;  /* 0x0000000900067306 */ /* 0x000e300000209400 */
[----:B0-----:R-:W0:Y:S02]  /*00c0*/  MUFU.RCP R6, R6 ;  /* 0x0000000600067308 */ /* 0x001e240000001000 */
[----:B0-----:R-:W-:-:S06]  /*00d0*/  VIADD R4, R6, 0xffffffe ;  /* 0x0ffffffe06047836 */ /* 0x001fcc0000000000 */
[----:B------:R0:W1:Y:S02]  /*00e0*/  F2I.FTZ.U32.TRUNC.NTZ R5, R4 ;  /* 0x0000000400057305 */ /* 0x000064000021f000 */
[----:B0-----:R-:W-:Y:S02]  /*00f0*/  HFMA2 R4, -RZ, RZ, 0, 0 ;  /* 0x00000000ff047431 */ /* 0x001fe400000001ff */
[----:B-1----:R-:W-:-:S04]  /*0100*/  IMAD.MOV R8, RZ, RZ, -R5 ;  /* 0x000000ffff087224 */ /* 0x002fc800078e0a05 */
[----:B------:R-:W-:-:S04]  /*0110*/  IMAD R13, R8, R9, RZ ;  /* 0x00000009080d7224 */ /* 0x000fc800078e02ff */
[----:B------:R-:W-:Y:S01]  /*0120*/  IMAD.HI.U32 R5, R5, R13, R4 ;  /* 0x0000000d05057227 */ /* 0x000fe200078e0004 */
[----:B--2---:R-:W-:Y:S02]  /*0130*/  IABS R2, R0 ;  /* 0x0000000000027213 */ /* 0x004fe40000000000 */
[----:B------:R-:W-:-:S03]  /*0140*/  LOP3.LUT R0, R0, R11, RZ, 0x3c, !PT ;  /* 0x0000000b00007212 */ /* 0x000fc600078e3cff */
[----:B------:R-:W-:Y:S01]  /*0150*/  IMAD.HI.U32 R5, R5, R2, RZ ;  /* 0x0000000205057227 */ /* 0x000fe200078e00ff */
[----:B------:R-:W-:-:S03]  /*0160*/  ISETP.GE.AND P1, PT, R0, RZ, PT ;  /* 0x000000ff0000720c */ /* 0x000fc60003f26270 */
[----:B------:R-:W-:-:S04]  /*0170*/  IMAD.MOV R6, RZ, RZ, -R5 ;  /* 0x000000ffff067224 */ /* 0x000fc800078e0a05 */
[C---:B------:R-:W-:Y:S02]  /*0180*/  IMAD R6, R9.reuse, R6, R2 ;  /* 0x0000000609067224 */ /* 0x040fe400078e0202 */
[----:B------:R-:W0:Y:S03]  /*0190*/  LDC.64 R2, c[0x0][0x380] ;  /* 0x0000e000ff027b82 */ /* 0x000e260000000a00 */
[----:B------:R-:W-:-:S13]  /*01a0*/  ISETP.GT.U32.AND P2, PT, R9, R6, PT ;  /* 0x000000060900720c */ /* 0x000fda0003f44070 */
[-C--:B------:R-:W-:Y:S01]  /*01b0*/  @!P2 IADD3 R6, PT, PT, R6, -R9.reuse, RZ ;  /* 0x800000090606a210 */ /* 0x080fe20007ffe0ff */
[----:B------:R-:W-:Y:S01]  /*01c0*/  @!P2 VIADD R5, R5, 0x1 ;  /* 0x000000010505a836 */ /* 0x000fe20000000000 */
[----:B------:R-:W-:Y:S02]  /*01d0*/  ISETP.NE.AND P2, PT, R11, RZ, PT ;  /* 0x000000ff0b00720c */ /* 0x000fe40003f45270 */
[----:B------:R-:W-:Y:S01]  /*01e0*/  ISETP.GE.U32.AND P0, PT, R6, R9, PT ;  /* 0x000000090600720c */ /* 0x000fe20003f06070 */
[----:B0-----:R-:W-:-:S12]  /*01f0*/  IMAD.WIDE R2, R7, 0x4, R2 ;  /* 0x0000000407027825 */ /* 0x001fd800078e0202 */
[----:B------:R-:W-:-:S04]  /*0200*/  @P0 IADD3 R5, PT, PT, R5, 0x1, RZ ;  /* 0x0000000105050810 */ /* 0x000fc80007ffe0ff */
[----:B------:R-:W-:Y:S02]  /*0210*/  @!P1 IADD3 R5, PT, PT, -R5, RZ, RZ ;  /* 0x000000ff05059210 */ /* 0x000fe40007ffe1ff */
[----:B------:R-:W-:-:S05]  /*0220*/  @!P2 LOP3.LUT R5, RZ, R11, RZ, 0x33, !PT ;  /* 0x0000000bff05a212 */ /* 0x000fca00078e33ff */
[----:B------:R-:W-:Y:S01]  /*0230*/  STG.E desc[UR4][R2.64], R5 ;  /* 0x0000000502007986 */ /* 0x000fe2000c101904 */
[----:B------:R-:W-:Y:S05]  /*0240*/  EXIT ;  /* 0x000000000000794d */ /* 0x000fea0003800000 */
.L_x_0:
[----:B------:R-:W-:-:S00]  /*0250*/  BRA `(.L_x_0) ;  /* 0xfffffffc00fc7947 */ /* 0x000fc0000383ffff */
[----:B------:R-:W-:-:S00]  /*0260*/  NOP ;  /* 0x0000000000007918 */ /* 0x000fc00000000000 */
        /* <DEDUP_REMOVED lines=9> */
.L_x_1:


//--------------------- .nv.shared.reserved.0     --------------------------
	.section	.nv.shared.reserved.0,"aw",@nobits
	.weak		__nv_reservedSMEM_offset_0_alias
	.size		__nv_reservedSMEM_offset_0_alias, 0, 64
	.other		__nv_reservedSMEM_offset_0_alias,@"STO_CUDA_RESERVED_SHARED STV_DEFAULT"
__nv_reservedSMEM_offset_0_alias:
	.zero		0
	.zero		64


//--------------------- .nv.constant0._Z12simpleKernelPiS_i --------------------------
	.section	.nv.constant0._Z12simpleKernelPiS_i,"a",@progbits
	.sectionflags	@""
	.align	4
.nv.constant0._Z12simpleKernelPiS_i:
	.zero		916


//--------------------- SYMBOLS --------------------------

	.type		.nv.reservedSmem.offset0,@object
	.size		.nv.reservedSmem.offset0,0x4
